	.headerflags	@"EF_CUDA_TEXMODE_UNIFIED EF_CUDA_64BIT_ADDRESS EF_CUDA_ACCELERATORS EF_CUDA_SM90 EF_CUDA_VIRTUAL_SM(EF_CUDA_SM90)"
	.elftype	@"ET_EXEC"


//--------------------- .nv.info                  --------------------------
	.section	.nv.info,"",@"SHT_CUDA_INFO"
	.align	4


	//----- nvinfo : EIATTR_REGCOUNT
	.align		4
        /*0000*/ 	.byte	0x04, 0x2f
        /*0002*/ 	.short	(.L_2 - .L_1)
	.align		4
.L_1:
        /*0004*/ 	.word	index@(triton_poi_fused_clone_convolution_gelu_mul_9)
        /*0008*/ 	.word	0x00000019


	//----- nvinfo : EIATTR_MIN_STACK_SIZE
	.align		4
.L_2:
        /*000c*/ 	.byte	0x04, 0x12
        /*000e*/ 	.short	(.L_4 - .L_3)
	.align		4
.L_3:
        /*0010*/ 	.word	index@(triton_poi_fused_clone_convolution_gelu_mul_9)
        /*0014*/ 	.word	0x00000000


	//----- nvinfo : EIATTR_FRAME_SIZE
	.align		4
.L_4:
        /*0018*/ 	.byte	0x04, 0x11
        /*001a*/ 	.short	(.L_6 - .L_5)
	.align		4
.L_5:
        /*001c*/ 	.word	index@(triton_poi_fused_clone_convolution_gelu_mul_9)
        /*0020*/ 	.word	0x00000000


	//----- nvinfo : EIATTR_MIN_STACK_SIZE
	.align		4
.L_6:
        /*0024*/ 	.byte	0x04, 0x12
        /*0026*/ 	.short	(.L_8 - .L_7)
	.align		4
.L_7:
        /*0028*/ 	.word	index@(triton_poi_fused_clone_convolution_gelu_mul_9)
        /*002c*/ 	.word	0x00000000
.L_8:


//--------------------- .nv.info.triton_poi_fused_clone_convolution_gelu_mul_9 --------------------------
	.section	.nv.info.triton_poi_fused_clone_convolution_gelu_mul_9,"",@"SHT_CUDA_INFO"
	.sectionflags	@""
	.align	4


	//----- nvinfo : EIATTR_CUDA_API_VERSION
	.align		4
        /*0000*/ 	.byte	0x04, 0x37
        /*0002*/ 	.short	(.L_10 - .L_9)
.L_9:
        /*0004*/ 	.word	0x0000007c


	//----- nvinfo : EIATTR_KPARAM_INFO
	.align		4
.L_10:
        /*0008*/ 	.byte	0x04, 0x17
        /*000a*/ 	.short	(.L_12 - .L_11)
.L_11:
        /*000c*/ 	.word	0x00000000
        /*0010*/ 	.short	0x0004
        /*0012*/ 	.short	0x001c
        /*0014*/ 	.byte	0x00, 0xf0, 0x11, 0x00


	//----- nvinfo : EIATTR_KPARAM_INFO
	.align		4
.L_12:
        /*0018*/ 	.byte	0x04, 0x17
        /*001a*/ 	.short	(.L_14 - .L_13)
.L_13:
        /*001c*/ 	.word	0x00000000
        /*0020*/ 	.short	0x0003
        /*0022*/ 	.short	0x0018
        /*0024*/ 	.byte	0x00, 0xf0, 0x11, 0x00


	//----- nvinfo : EIATTR_KPARAM_INFO
	.align		4
.L_14:
        /*0028*/ 	.byte	0x04, 0x17
        /*002a*/ 	.short	(.L_16 - .L_15)
.L_15:
        /*002c*/ 	.word	0x00000000
        /*0030*/ 	.short	0x0002
        /*0032*/ 	.short	0x0010
        /*0034*/ 	.byte	0x00, 0xf4, 0x21, 0x00


	//----- nvinfo : EIATTR_KPARAM_INFO
	.align		4
.L_16:
        /*0038*/ 	.byte	0x04, 0x17
        /*003a*/ 	.short	(.L_18 - .L_17)
.L_17:
        /*003c*/ 	.word	0x00000000
        /*0040*/ 	.short	0x0001
        /*0042*/ 	.short	0x0008
        /*0044*/ 	.byte	0x00, 0xf4, 0x21, 0x00


	//----- nvinfo : EIATTR_KPARAM_INFO
	.align		4
.L_18:
        /*0048*/ 	.byte	0x04, 0x17
        /*004a*/ 	.short	(.L_20 - .L_19)
.L_19:
        /*004c*/ 	.word	0x00000000
        /*0050*/ 	.short	0x0000
        /*0052*/ 	.short	0x0000
        /*0054*/ 	.byte	0x00, 0xf4, 0x21, 0x00


	//----- nvinfo : EIATTR_SPARSE_MMA_MASK
	.align		4
.L_20:
        /*0058*/ 	.byte	0x03, 0x50
        /*005a*/ 	.short	0x0000


	//----- nvinfo : EIATTR_MAXREG_COUNT
	.align		4
        /*005c*/ 	.byte	0x03, 0x1b
        /*005e*/ 	.short	0x00ff


	//----- nvinfo : EIATTR_EXIT_INSTR_OFFSETS
	.align		4
        /*0060*/ 	.byte	0x04, 0x1c
        /*0062*/ 	.short	(.L_22 - .L_21)


	//   ....[0]....
.L_21:
        /*0064*/ 	.word	0x000007b0


	//   ....[1]....
        /*0068*/ 	.word	0x00000810


	//----- nvinfo : EIATTR_REQNTID
	.align		4
.L_22:
        /*006c*/ 	.byte	0x04, 0x10
        /*006e*/ 	.short	(.L_24 - .L_23)
.L_23:
        /*0070*/ 	.word	0x00000080
        /*0074*/ 	.word	0x00000001
        /*0078*/ 	.word	0x00000001


	//----- nvinfo : EIATTR_CBANK_PARAM_SIZE
	.align		4
.L_24:
        /*007c*/ 	.byte	0x03, 0x19
        /*007e*/ 	.short	0x0020


	//----- nvinfo : EIATTR_PARAM_CBANK
	.align		4
        /*0080*/ 	.byte	0x04, 0x0a
        /*0082*/ 	.short	(.L_26 - .L_25)
	.align		4
.L_25:
        /*0084*/ 	.word	index@(.nv.constant0.triton_poi_fused_clone_convolution_gelu_mul_9)
        /*0088*/ 	.short	0x0210
        /*008a*/ 	.short	0x0020


	//----- nvinfo : EIATTR_SW_WAR
	.align		4
.L_26:
        /*008c*/ 	.byte	0x04, 0x36
        /*008e*/ 	.short	(.L_28 - .L_27)
.L_27:
        /*0090*/ 	.word	0x00000008
.L_28:


//--------------------- .nv.callgraph             --------------------------
	.section	.nv.callgraph,"",@"SHT_CUDA_CALLGRAPH"
	.align	4
	.sectionentsize	8
	.align		4
        /*0000*/ 	.word	0x00000000
	.align		4
        /*0004*/ 	.word	0xffffffff
	.align		4
        /*0008*/ 	.word	0x00000000
	.align		4
        /*000c*/ 	.word	0xfffffffe
	.align		4
        /*0010*/ 	.word	0x00000000
	.align		4
        /*0014*/ 	.word	0xfffffffd
	.align		4
        /*0018*/ 	.word	0x00000000
	.align		4
        /*001c*/ 	.word	0xfffffffc


//--------------------- .nv.constant4             --------------------------
	.section	.nv.constant4,"a",@progbits
	.align	8
	.align		8
.nv.constant4:
        /*0000*/ 	.dword	_$_str


//--------------------- .text.triton_poi_fused_clone_convolution_gelu_mul_9 --------------------------
	.section	.text.triton_poi_fused_clone_convolution_gelu_mul_9,"ax",@progbits
	.sectionflags	@"SHF_BARRIERS=1"
	.align	128
        .global         triton_poi_fused_clone_convolution_gelu_mul_9
        .type           triton_poi_fused_clone_convolution_gelu_mul_9,@function
        .size           triton_poi_fused_clone_convolution_gelu_mul_9,(.L_x_1 - triton_poi_fused_clone_convolution_gelu_mul_9)
        .other          triton_poi_fused_clone_convolution_gelu_mul_9,@"STO_CUDA_ENTRY STV_DEFAULT"
triton_poi_fused_clone_convolution_gelu_mul_9:
.text.triton_poi_fused_clone_convolution_gelu_mul_9:
[----:B------:R-:W0:Y:S02]  /*0000*/  LDC R1, c[0x0][0x28] ;  /* 0x00000a00ff017b82 */ /* 0x000e240000000800 */
[----:B------:R-:W1:Y:S01]  /*0010*/  S2R R0, SR_TID.X ;  /* 0x0000000000007919 */ /* 0x000e620000002100 */
[----:B------:R-:W2:Y:S01]  /*0020*/  S2UR UR4, SR_CTAID.X ;  /* 0x00000000000479c3 */ /* 0x000ea20000002500 */
[----:B------:R-:W-:Y:S01]  /*0030*/  ULDC.64 UR8, c[0x0][0x208] ;  /* 0x0000820000087ab9 */ /* 0x000fe20000000a00 */
[----:B------:R-:W3:Y:S06]  /*0040*/  S2R R6, SR_CTAID.Y ;  /* 0x0000000000067919 */ /* 0x000eec0000002600 */
[----:B------:R-:W4:Y:S08]  /*0050*/  LDC.64 R4, c[0x0][0x218] ;  /* 0x00008600ff047b82 */ /* 0x000f300000000a00 */
[----:B------:R-:W5:Y:S01]  /*0060*/  LDC.64 R2, c[0x0][0x210] ;  /* 0x00008400ff027b82 */ /* 0x000f620000000a00 */
[----:B--2---:R-:W-:Y:S01]  /*0070*/  USHF.L.U32 UR4, UR4, 0x2, URZ ;  /* 0x0000000204047899 */ /* 0x004fe2000800063f */
[----:B-1----:R-:W-:-:S02]  /*0080*/  SHF.R.U32.HI R7, RZ, 0x1, R0 ;  /* 0x00000001ff077819 */ /* 0x002fc40000011600 */
[----:B---3--:R-:W-:Y:S02]  /*0090*/  SHF.L.U32 R9, R6, 0x6, RZ ;  /* 0x0000000606097819 */ /* 0x008fe400000006ff */
[----:B------:R-:W-:Y:S02]  /*00a0*/  SHF.R.S32.HI R13, RZ, 0x19, R6 ;  /* 0x00000019ff0d7819 */ /* 0x000fe40000011406 */
[----:B------:R-:W-:Y:S02]  /*00b0*/  SGXT.U32 R6, R7, 0x6 ;  /* 0x000000060706781a */ /* 0x000fe40000000000 */
[----:B------:R-:W-:Y:S02]  /*00c0*/  LOP3.LUT R7, R0, 0x1, RZ, 0xc0, !PT ;  /* 0x0000000100077812 */ /* 0x000fe400078ec0ff */
[----:B------:R-:W-:Y:S02]  /*00d0*/  SGXT R13, R13, 0x1 ;  /* 0x000000010d0d781a */ /* 0x000fe40000000200 */
[----:B------:R-:W-:-:S02]  /*00e0*/  LOP3.LUT R8, R9, R6, RZ, 0xfc, !PT ;  /* 0x0000000609087212 */ /* 0x000fc400078efcff */
[----:B------:R-:W-:Y:S02]  /*00f0*/  LEA R11, R7, UR4, 0x1 ;  /* 0x00000004070b7c11 */ /* 0x000fe4000f8e08ff */
[----:B------:R-:W-:Y:S02]  /*0100*/  LEA.HI R13, R13, R8, RZ, 0x4 ;  /* 0x000000080d0d7211 */ /* 0x000fe400078f20ff */
[----:B------:R-:W-:Y:S02]  /*0110*/  ISETP.GE.AND P0, PT, R11, 0x4, PT ;  /* 0x000000040b00780c */ /* 0x000fe40003f06270 */
[----:B------:R-:W-:Y:S02]  /*0120*/  LOP3.LUT R13, R13, 0xfffffff0, RZ, 0xc0, !PT ;  /* 0xfffffff00d0d7812 */ /* 0x000fe400078ec0ff */
[C---:B------:R-:W-:Y:S02]  /*0130*/  ISETP.GE.AND P1, PT, R8.reuse, 0x40, PT ;  /* 0x000000400800780c */ /* 0x040fe40003f26270 */
[C---:B------:R-:W-:Y:S01]  /*0140*/  ISETP.LT.AND P0, PT, R8.reuse, 0x40, !P0 ;  /* 0x000000400800780c */ /* 0x040fe20004701270 */
[C---:B------:R-:W-:Y:S01]  /*0150*/  IMAD.IADD R13, R8.reuse, 0x1, -R13 ;  /* 0x00000001080d7824 */ /* 0x040fe200078e0a0d */
[----:B------:R-:W-:Y:S01]  /*0160*/  LEA R11, R8, R11, 0x2 ;  /* 0x0000000b080b7211 */ /* 0x000fe200078e10ff */
[----:B------:R-:W-:-:S02]  /*0170*/  IMAD.MOV.U32 R8, RZ, RZ, RZ ;  /* 0x000000ffff087224 */ /* 0x000fc400078e00ff */
[----:B----4-:R-:W-:Y:S01]  /*0180*/  IMAD.WIDE R16, R13, 0x4, R4 ;  /* 0x000000040d107825 */ /* 0x010fe200078e0204 */
[----:B------:R-:W-:-:S03]  /*0190*/  CS2R R4, SRZ ;  /* 0x0000000000047805 */ /* 0x000fc6000001ff00 */
[----:B-----5:R-:W-:Y:S02]  /*01a0*/  IMAD.WIDE R2, R11, 0x4, R2 ;  /* 0x000000040b027825 */ /* 0x020fe400078e0202 */
[----:B------:R1:W2:Y:S04]  /*01b0*/  @!P1 LDG.E.EL R8, desc[UR8][R16.64] ;  /* 0x0000000810089981 */ /* 0x0002a8000c2e1900 */
[----:B------:R-:W2:Y:S01]  /*01c0*/  @P0 LDG.E.EL.64 R4, desc[UR8][R2.64] ;  /* 0x0000000802040981 */ /* 0x000ea2000c2e1b00 */
[----:B------:R-:W-:Y:S01]  /*01d0*/  HFMA2.MMA R18, -RZ, RZ, 0.470947265625, -12.46875 ;  /* 0x3789ca3cff127435 */ /* 0x000fe200000001ff */
[----:B------:R-:W-:Y:S01]  /*01e0*/  IMAD.MOV.U32 R20, RZ, RZ, -0x460a9f47 ;  /* 0xb9f560b9ff147424 */ /* 0x000fe200078e00ff */
[----:B------:R-:W-:Y:S01]  /*01f0*/  MOV R14, 0x3789ca3c ;  /* 0x3789ca3c000e7802 */ /* 0x000fe20000000f00 */
[----:B-1----:R-:W-:-:S02]  /*0200*/  IMAD.MOV.U32 R16, RZ, RZ, -0x460a9f47 ;  /* 0xb9f560b9ff107424 */ /* 0x002fc400078e00ff */
[----:B------:R-:W-:Y:S01]  /*0210*/  IMAD.MOV.U32 R22, RZ, RZ, 0x3e1cf906 ;  /* 0x3e1cf906ff167424 */ /* 0x000fe200078e00ff */
[----:B------:R-:W1:Y:S01]  /*0220*/  S2UR UR6, SR_CgaCtaId ;  /* 0x00000000000679c3 */ /* 0x000e620000008800 */
[----:B------:R-:W-:Y:S02]  /*0230*/  UMOV UR5, 0x400 ;  /* 0x0000040000057882 */ /* 0x000fe40000000000 */
[----:B-1----:R-:W-:-:S06]  /*0240*/  UPRMT UR5, UR6, 0x654, UR5 ;  /* 0x0000065406057896 */ /* 0x002fcc0008000005 */
[----:B------:R-:W-:Y:S01]  /*0250*/  LEA R21, R7, UR5, 0x4 ;  /* 0x0000000507157c11 */ /* 0x000fe2000f8e20ff */
[----:B------:R-:W-:Y:S01]  /*0260*/  BAR.SYNC.DEFER_BLOCKING 0x0 ;  /* 0x0000000000007b1d */ /* 0x000fe20000010000 */
[C---:B--2---:R-:W-:Y:S01]  /*0270*/  FADD R5, R8.reuse, R5 ;  /* 0x0000000508057221 */ /* 0x044fe20000000000 */
[----:B------:R-:W-:-:S03]  /*0280*/  FADD R4, R8, R4 ;  /* 0x0000000408047221 */ /* 0x000fc60000000000 */
[----:B------:R-:W-:Y:S01]  /*0290*/  FMUL R10, R5, 0.3333333432674407959 ;  /* 0x3eaaaaab050a7820 */ /* 0x000fe20000400000 */
[----:B------:R-:W-:-:S03]  /*02a0*/  FMUL R11, R4, 0.3333333432674407959 ;  /* 0x3eaaaaab040b7820 */ /* 0x000fc60000400000 */
[----:B------:R-:W-:Y:S01]  /*02b0*/  FMUL R12, R10, 0.70710676908493041992 ;  /* 0x3f3504f30a0c7820 */ /* 0x000fe20000400000 */
[----:B------:R-:W-:-:S03]  /*02c0*/  FMUL R8, R11, 0.70710676908493041992 ;  /* 0x3f3504f30b087820 */ /* 0x000fc60000400000 */
[----:B------:R-:W-:Y:S01]  /*02d0*/  FADD.FTZ R15, |R12|, -RZ ;  /* 0x800000ff0c0f7221 */ /* 0x000fe20000010200 */
[----:B------:R-:W-:-:S04]  /*02e0*/  FADD.FTZ R13, |R8|, -RZ ;  /* 0x800000ff080d7221 */ /* 0x000fc80000010200 */
[----:B------:R-:W-:Y:S02]  /*02f0*/  FSETP.GE.AND P2, PT, R15, 1.0029599666595458984, PT ;  /* 0x3f8060fe0f00780b */ /* 0x000fe40003f46000 */
[----:B------:R-:W-:-:S11]  /*0300*/  FSETP.GE.AND P1, PT, R13, 1.0029599666595458984, PT ;  /* 0x3f8060fe0d00780b */ /* 0x000fd60003f26000 */
[----:B------:R-:W-:Y:S01]  /*0310*/  @!P2 MOV R18, 0x38b1e96a ;  /* 0x38b1e96a0012a802 */ /* 0x000fe20000000f00 */
[----:B------:R-:W-:Y:S02]  /*0320*/  @!P2 IMAD.MOV.U32 R20, RZ, RZ, -0x45a8b2e0 ;  /* 0xba574d20ff14a424 */ /* 0x000fe400078e00ff */
[----:B------:R-:W-:Y:S01]  /*0330*/  @!P2 FMUL R15, R12, R12 ;  /* 0x0000000c0c0fa220 */ /* 0x000fe20000400000 */
[----:B------:R-:W-:Y:S01]  /*0340*/  @!P1 MOV R14, 0x38b1e96a ;  /* 0x38b1e96a000e9802 */ /* 0x000fe20000000f00 */
[----:B------:R-:W-:Y:S02]  /*0350*/  @!P1 IMAD.MOV.U32 R16, RZ, RZ, -0x45a8b2e0 ;  /* 0xba574d20ff109424 */ /* 0x000fe400078e00ff */
[----:B------:R-:W-:Y:S01]  /*0360*/  @!P1 FMUL R13, R8, R8 ;  /* 0x00000008080d9220 */ /* 0x000fe20000400000 */
[----:B------:R-:W-:Y:S01]  /*0370*/  FFMA.FTZ R19, R15, R18, R20 ;  /* 0x000000120f137223 */ /* 0x000fe20000010014 */
[----:B------:R-:W-:Y:S01]  /*0380*/  HFMA2.MMA R20, -RZ, RZ, 0.958984375, -6.1690807342529296875e-05 ;  /* 0x3bac840bff147435 */ /* 0x000fe200000001ff */
[----:B------:R-:W-:-:S02]  /*0390*/  IMAD.MOV.U32 R18, RZ, RZ, 0x3bac840b ;  /* 0x3bac840bff127424 */ /* 0x000fc400078e00ff */
[----:B------:R-:W-:Y:S01]  /*03a0*/  FFMA.FTZ R17, R13, R14, R16 ;  /* 0x0000000e0d117223 */ /* 0x000fe20000010010 */
[----:B------:R-:W-:Y:S01]  /*03b0*/  HFMA2.MMA R14, -RZ, RZ, -1.26171875, -2.110004425048828125e-05 ;  /* 0xbd0c8162ff0e7435 */ /* 0x000fe200000001ff */
[----:B------:R-:W-:Y:S01]  /*03c0*/  @!P1 MOV R18, 0x3baad5ea ;  /* 0x3baad5ea00129802 */ /* 0x000fe20000000f00 */
[----:B------:R-:W-:Y:S01]  /*03d0*/  @!P2 IMAD.MOV.U32 R20, RZ, RZ, 0x3baad5ea ;  /* 0x3baad5eaff14a424 */ /* 0x000fe200078e00ff */
[----:B------:R-:W-:Y:S01]  /*03e0*/  MOV R16, 0xbd0c8162 ;  /* 0xbd0c816200107802 */ /* 0x000fe20000000f00 */
[----:B------:R-:W-:Y:S02]  /*03f0*/  @!P2 IMAD.MOV.U32 R16, RZ, RZ, -0x4323e419 ;  /* 0xbcdc1be7ff10a424 */ /* 0x000fe400078e00ff */
[----:B------:R-:W-:Y:S01]  /*0400*/  FFMA.FTZ R17, R17, R13, R18 ;  /* 0x0000000d11117223 */ /* 0x000fe20000010012 */
[----:B------:R-:W-:Y:S01]  /*0410*/  FFMA.FTZ R19, R19, R15, R20 ;  /* 0x0000000f13137223 */ /* 0x000fe20000010014 */
[----:B------:R-:W-:Y:S01]  /*0420*/  @!P1 MOV R14, 0xbcdc1be7 ;  /* 0xbcdc1be7000e9802 */ /* 0x000fe20000000f00 */
[----:B------:R-:W-:Y:S01]  /*0430*/  HFMA2.MMA R18, -RZ, RZ, 1.853515625, -0.00091457366943359375 ;  /* 0x3f6a937eff127435 */ /* 0x000fe200000001ff */
[----:B------:R-:W-:-:S02]  /*0440*/  @!P2 IMAD.MOV.U32 R22, RZ, RZ, 0x3de718af ;  /* 0x3de718afff16a424 */ /* 0x000fc400078e00ff */
[----:B------:R-:W-:Y:S01]  /*0450*/  FFMA.FTZ R19, R19, R15, R16 ;  /* 0x0000000f13137223 */ /* 0x000fe20000010010 */
[----:B------:R-:W-:Y:S01]  /*0460*/  HFMA2.MMA R16, -RZ, RZ, 1.853515625, -0.00091457366943359375 ;  /* 0x3f6a937eff107435 */ /* 0x000fe200000001ff */
[----:B------:R-:W-:Y:S01]  /*0470*/  FFMA.FTZ R17, R17, R13, R14 ;  /* 0x0000000d11117223 */ /* 0x000fe2000001000e */
[----:B------:R-:W-:Y:S01]  /*0480*/  IMAD.MOV.U32 R14, RZ, RZ, 0x3e1cf906 ;  /* 0x3e1cf906ff0e7424 */ /* 0x000fe200078e00ff */
[----:B------:R-:W-:Y:S01]  /*0490*/  @!P2 MOV R18, 0xbec093ac ;  /* 0xbec093ac0012a802 */ /* 0x000fe20000000f00 */
[----:B------:R-:W-:Y:S02]  /*04a0*/  @!P1 IMAD.MOV.U32 R14, RZ, RZ, 0x3de718af ;  /* 0x3de718afff0e9424 */ /* 0x000fe400078e00ff */
[----:B------:R-:W-:Y:S01]  /*04b0*/  FFMA.FTZ R19, R19, R15, R22 ;  /* 0x0000000f13137223 */ /* 0x000fe20000010016 */
[----:B------:R-:W-:Y:S01]  /*04c0*/  @!P1 MOV R16, 0xbec093ac ;  /* 0xbec093ac00109802 */ /* 0x000fe20000000f00 */
[----:B------:R-:W-:Y:S02]  /*04d0*/  FFMA.FTZ R17, R17, R13, R14 ;  /* 0x0000000d11117223 */ /* 0x000fe4000001000e */
[----:B------:R-:W-:Y:S01]  /*04e0*/  FFMA.FTZ R19, R19, R15, R18 ;  /* 0x0000000f13137223 */ /* 0x000fe20000010012 */
[----:B------:R-:W-:Y:S01]  /*04f0*/  IMAD.MOV.U32 R18, RZ, RZ, 0x3f20d842 ;  /* 0x3f20d842ff127424 */ /* 0x000fe200078e00ff */
[----:B------:R-:W-:Y:S01]  /*0500*/  @!P1 MOV R18, 0x3e0375d3 ;  /* 0x3e0375d300129802 */ /* 0x000fe20000000f00 */
[----:B------:R-:W-:Y:S01]  /*0510*/  IMAD.MOV.U32 R20, RZ, RZ, 0x3f20d842 ;  /* 0x3f20d842ff147424 */ /* 0x000fe200078e00ff */
[----:B------:R-:W-:Y:S01]  /*0520*/  @!P2 MOV R20, 0x3e0375d3 ;  /* 0x3e0375d30014a802 */ /* 0x000fe20000000f00 */
[----:B------:R-:W-:Y:S01]  /*0530*/  FFMA.FTZ R17, R17, R13, R16 ;  /* 0x0000000d11117223 */ /* 0x000fe20000010010 */
[----:B------:R-:W-:-:S02]  /*0540*/  FSEL R16, -R13, R8, P1 ;  /* 0x000000080d107208 */ /* 0x000fc40000800100 */
[----:B------:R-:W-:Y:S01]  /*0550*/  FSEL R14, -R15, R12, P2 ;  /* 0x0000000c0f0e7208 */ /* 0x000fe20001000100 */
[----:B------:R-:W-:Y:S01]  /*0560*/  FFMA.FTZ R13, R17, R13, R18 ;  /* 0x0000000d110d7223 */ /* 0x000fe20000010012 */
[----:B------:R-:W-:-:S03]  /*0570*/  FFMA.FTZ R19, R19, R15, R20 ;  /* 0x0000000f13137223 */ /* 0x000fc60000010014 */
[----:B------:R-:W-:Y:S01]  /*0580*/  FFMA.FTZ R13, R13, R16, R16 ;  /* 0x000000100d0d7223 */ /* 0x000fe20000010010 */
[----:B------:R-:W-:-:S03]  /*0590*/  FFMA.FTZ R14, R19, R14, R14 ;  /* 0x0000000e130e7223 */ /* 0x000fc6000001000e */
[----:B------:R-:W1:Y:S08]  /*05a0*/  @P1 MUFU.EX2 R15, R13 ;  /* 0x0000000d000f1308 */ /* 0x000e700000000800 */
[----:B------:R-:W2:Y:S01]  /*05b0*/  @P2 MUFU.EX2 R17, R14 ;  /* 0x0000000e00112308 */ /* 0x000ea20000000800 */
[----:B------:R-:W-:Y:S01]  /*05c0*/  IMAD.SHL.U32 R16, R0, 0x2, RZ ;  /* 0x0000000200107824 */ /* 0x000fe200078e00ff */
[----:B------:R-:W-:-:S02]  /*05d0*/  SHF.L.U32 R19, R7, 0x7, RZ ;  /* 0x0000000707137819 */ /* 0x000fc400000006ff */
[----:B------:R-:W-:Y:S02]  /*05e0*/  SHF.R.U32.HI R18, RZ, 0x5, R0 ;  /* 0x00000005ff127819 */ /* 0x000fe40000011600 */
[----:B------:R-:W-:Y:S01]  /*05f0*/  LOP3.LUT R9, R9, 0x3e, R16, 0xf8, !PT ;  /* 0x0000003e09097812 */ /* 0x000fe200078ef810 */
[----:B-1----:R-:W-:Y:S01]  /*0600*/  @P1 FADD R15, -R15, 1 ;  /* 0x3f8000000f0f1421 */ /* 0x002fe20000000100 */
[C---:B------:R-:W-:Y:S02]  /*0610*/  LOP3.LUT R16, R19.reuse, R6, RZ, 0xfc, !PT ;  /* 0x0000000613107212 */ /* 0x040fe400078efcff */
[----:B------:R-:W-:Y:S01]  /*0620*/  LEA.HI R19, R19, UR5, RZ, 0x1d ;  /* 0x0000000513137c11 */ /* 0x000fe2000f8fe8ff */
[----:B--2---:R-:W-:Y:S01]  /*0630*/  @P2 FADD R17, -R17, 1 ;  /* 0x3f80000011112421 */ /* 0x004fe20000000100 */
[----:B------:R-:W-:Y:S02]  /*0640*/  @P1 LOP3.LUT R13, R15, 0x80000000, R8, 0xf8, !PT ;  /* 0x800000000f0d1812 */ /* 0x000fe400078ef808 */
[----:B------:R-:W-:-:S02]  /*0650*/  SGXT.U32 R7, R18, 0x2 ;  /* 0x000000021207781a */ /* 0x000fc40000000000 */
[----:B------:R-:W-:Y:S01]  /*0660*/  @P2 LOP3.LUT R14, R17, 0x80000000, R12, 0xf8, !PT ;  /* 0x80000000110e2812 */ /* 0x000fe200078ef80c */
[C---:B------:R-:W-:Y:S01]  /*0670*/  IMAD R19, R16.reuse, 0x4, R19 ;  /* 0x0000000410137824 */ /* 0x040fe200078e0213 */
[----:B------:R-:W-:Y:S01]  /*0680*/  LEA R6, R16, R21, 0x2 ;  /* 0x0000001510067211 */ /* 0x000fe200078e10ff */
[----:B------:R-:W-:Y:S01]  /*0690*/  FMUL R11, R11, 0.5 ;  /* 0x3f0000000b0b7820 */ /* 0x000fe20000400000 */
[----:B------:R-:W-:Y:S02]  /*06a0*/  SHF.R.U32.HI R16, RZ, 0x2, R0 ;  /* 0x00000002ff107819 */ /* 0x000fe40000011600 */
[----:B------:R-:W-:Y:S01]  /*06b0*/  SHF.L.U32 R8, R0, 0x3, RZ ;  /* 0x0000000300087819 */ /* 0x000fe200000006ff */
[----:B------:R-:W-:Y:S01]  /*06c0*/  FADD R0, R13, 1 ;  /* 0x3f8000000d007421 */ /* 0x000fe20000000000 */
[----:B------:R-:W-:Y:S01]  /*06d0*/  LOP3.LUT R12, R7, UR4, RZ, 0xfc, !PT ;  /* 0x00000004070c7c12 */ /* 0x000fe2000f8efcff */
[----:B------:R-:W-:Y:S01]  /*06e0*/  FMUL R10, R10, 0.5 ;  /* 0x3f0000000a0a7820 */ /* 0x000fe20000400000 */
[----:B------:R-:W-:Y:S01]  /*06f0*/  FADD R7, R14, 1 ;  /* 0x3f8000000e077421 */ /* 0x000fe20000000000 */
[----:B------:R-:W-:-:S03]  /*0700*/  FMUL R11, R11, R0 ;  /* 0x000000000b0b7220 */ /* 0x000fc60000400000 */
[----:B------:R-:W-:Y:S01]  /*0710*/  FMUL R10, R10, R7 ;  /* 0x000000070a0a7220 */ /* 0x000fe20000400000 */
[----:B------:R1:W-:Y:S04]  /*0720*/  @P0 STG.E.64 desc[UR8][R2.64], R4 ;  /* 0x0000000402000986 */ /* 0x0003e8000c101b08 */
[----:B------:R1:W-:Y:S04]  /*0730*/  STS [R6], R11 ;  /* 0x0000000b06007388 */ /* 0x0003e80000000800 */
[----:B------:R1:W-:Y:S01]  /*0740*/  STS [R19+0x108], R10 ;  /* 0x0001080a13007388 */ /* 0x0003e20000000800 */
[----:B------:R-:W-:Y:S01]  /*0750*/  BAR.SYNC.DEFER_BLOCKING 0x0 ;  /* 0x0000000000007b1d */ /* 0x000fe20000010000 */
[----:B------:R-:W-:-:S04]  /*0760*/  ISETP.GE.AND P1, PT, R12, 0x4, PT ;  /* 0x000000040c00780c */ /* 0x000fc80003f26270 */
[----:B------:R-:W-:Y:S02]  /*0770*/  ISETP.LT.AND P1, PT, R9, 0x40, !P1 ;  /* 0x000000400900780c */ /* 0x000fe40004f21270 */
[----:B------:R-:W-:Y:S02]  /*0780*/  LOP3.LUT R16, R16, 0x18, RZ, 0xc0, !PT ;  /* 0x0000001810107812 */ /* 0x000fe400078ec0ff */
[----:B------:R-:W-:-:S04]  /*0790*/  LOP3.LUT R13, R8, 0x3f8, RZ, 0xc0, !PT ;  /* 0x000003f8080d7812 */ /* 0x000fc800078ec0ff */
[----:B------:R-:W-:-:S05]  /*07a0*/  IADD3 R13, R13, UR5, R16 ;  /* 0x000000050d0d7c10 */ /* 0x000fca000fffe010 */
[----:B-1----:R-:W-:Y:S05]  /*07b0*/  @!P1 EXIT ;  /* 0x000000000000994d */ /* 0x002fea0003800000 */
[----:B------:R-:W0:Y:S01]  /*07c0*/  LDS.64 R4, [R13] ;  /* 0x000000000d047984 */ /* 0x000e220000000a00 */
[----:B------:R-:W1:Y:S01]  /*07d0*/  LDC.64 R2, c[0x0][0x220] ;  /* 0x00008800ff027b82 */ /* 0x000e620000000a00 */
[----:B------:R-:W-:-:S05]  /*07e0*/  LEA R9, R12, R9, 0x6 ;  /* 0x000000090c097211 */ /* 0x000fca00078e30ff */
[----:B-1----:R-:W-:-:S05]  /*07f0*/  IMAD.WIDE R2, R9, 0x4, R2 ;  /* 0x0000000409027825 */ /* 0x002fca00078e0202 */
[----:B0-----:R-:W-:Y:S01]  /*0800*/  STG.E.64 desc[UR8][R2.64], R4 ;  /* 0x0000000402007986 */ /* 0x001fe2000c101b08 */
[----:B------:R-:W-:Y:S05]  /*0810*/  EXIT ;  /* 0x000000000000794d */ /* 0x000fea0003800000 */
.L_x_0:
[----:B------:R-:W-:-:S00]  /*0820*/  BRA `(.L_x_0) ;  /* 0xfffffffc00fc7947 */ /* 0x000fc0000383ffff */
[----:B------:R-:W-:-:S00]  /*0830*/  NOP ;  /* 0x0000000000007918 */ /* 0x000fc00000000000 */
        /* <DEDUP_REMOVED lines=12> */
.L_x_1:


//--------------------- .nv.global.init           --------------------------
	.section	.nv.global.init,"aw",@progbits
.nv.global.init:
	.type		_$_str,@object
	.size		_$_str,(.L_0 - _$_str)
_$_str:
        /*0000*/ 	.byte	0x5f, 0x5f, 0x43, 0x55, 0x44, 0x41, 0x5f, 0x46, 0x54, 0x5a, 0x00
.L_0:


//--------------------- .nv.shared.triton_poi_fused_clone_convolution_gelu_mul_9 --------------------------
	.section	.nv.shared.triton_poi_fused_clone_convolution_gelu_mul_9,"aw",@nobits
	.sectionflags	@""
	.align	16
	.zero		1024


//--------------------- .nv.constant0.triton_poi_fused_clone_convolution_gelu_mul_9 --------------------------
	.section	.nv.constant0.triton_poi_fused_clone_convolution_gelu_mul_9,"a",@progbits
	.sectionflags	@""
	.align	4
.nv.constant0.triton_poi_fused_clone_convolution_gelu_mul_9:
	.zero		560
